//
// Generated by NVIDIA NVVM Compiler
//
// Compiler Build ID: CL-36424714
// Cuda compilation tools, release 13.0, V13.0.88
// Based on NVVM 20.0.0
//

.version 9.0
.target sm_100
.address_size 64

	// .globl	_Z6mataddPiS_S_

.visible .entry _Z6mataddPiS_S_(
	.param .u64 .ptr .align 1 _Z6mataddPiS_S__param_0,
	.param .u64 .ptr .align 1 _Z6mataddPiS_S__param_1,
	.param .u64 .ptr .align 1 _Z6mataddPiS_S__param_2
)
{
	.reg .b32 	%r<16>;
	.reg .b64 	%rd<13>;

	ld.param.u64 	%rd1, [_Z6mataddPiS_S__param_0];
	ld.param.u64 	%rd2, [_Z6mataddPiS_S__param_1];
	ld.param.u64 	%rd3, [_Z6mataddPiS_S__param_2];
	cvta.to.global.u64 	%rd4, %rd3;
	mov.u32 	%r1, %tid.x;
	mov.u32 	%r2, %tid.y;
	shl.b32 	%r3, %r2, 1;
	add.s32 	%r4, %r3, %r1;
	mul.wide.u32 	%rd5, %r4, 4;
	add.s64 	%rd6, %rd4, %rd5;
	mov.b32 	%r5, 0;
	st.global.u32 	[%rd6], %r5;
	mul.lo.s32 	%r6, %r2, 3;
	cvta.to.global.u64 	%rd7, %rd1;
	cvta.to.global.u64 	%rd8, %rd2;
	mul.wide.u32 	%rd9, %r6, 4;
	add.s64 	%rd10, %rd7, %rd9;
	ld.global.u32 	%r7, [%rd10];
	mul.wide.u32 	%rd11, %r1, 4;
	add.s64 	%rd12, %rd8, %rd11;
	ld.global.u32 	%r8, [%rd12];
	mul.lo.s32 	%r9, %r8, %r7;
	st.global.u32 	[%rd6], %r9;
	ld.global.u32 	%r10, [%rd10+4];
	ld.global.u32 	%r11, [%rd12+8];
	mad.lo.s32 	%r12, %r11, %r10, %r9;
	st.global.u32 	[%rd6], %r12;
	ld.global.u32 	%r13, [%rd10+8];
	ld.global.u32 	%r14, [%rd12+16];
	mad.lo.s32 	%r15, %r14, %r13, %r12;
	st.global.u32 	[%rd6], %r15;
	ret;

}


// ===== COMPILED SASS (sm_100) =====

	.target	sm_100

	.elftype	@"ET_EXEC"


//--------------------- .note.nv.tkinfo           --------------------------
	.section	.note.nv.tkinfo,"",@"SHT_NOTE"
	.sectionflags	@"SHF_NOTE_NV_TKINFO"
	.tkinfo
        /*0018*/ 	.word	0x00000002
        /*0030*/ 	.string	""
        /*0030*/ 	.string	"ptxas"
        /*0030*/ 	.string	"Cuda compilation tools, release 13.0, V13.0.88"
        /*0030*/ 	.string	"Build cuda_13.0.r13.0/compiler.36424714_0"
        /*0030*/ 	.string	"-arch sm_100 -m 64 "



//--------------------- .note.nv.cuinfo           --------------------------
	.section	.note.nv.cuinfo,"",@"SHT_NOTE"
	.sectionflags	@"SHF_NOTE_NV_CUINFO"
        /*0018*/ 	.short	0x0002
        /*001a*/ 	.short	0x0064
        /*001c*/ 	.short	0x0082
	.zero		2


//--------------------- .nv.info                  --------------------------
	.section	.nv.info,"",@"SHT_CUDA_INFO"
	.align	4


	//----- nvinfo : EIATTR_REGCOUNT
	.align		4
        /*0000*/ 	.byte	0x04, 0x2f
        /*0002*/ 	.short	(.L_1 - .L_0)
	.align		4
.L_0:
        /*0004*/ 	.word	index@(_Z6mataddPiS_S_)
        /*0008*/ 	.word	0x00000010


	//----- nvinfo : EIATTR_FRAME_SIZE
	.align		4
.L_1:
        /*000c*/ 	.byte	0x04, 0x11
        /*000e*/ 	.short	(.L_3 - .L_2)
	.align		4
.L_2:
        /*0010*/ 	.word	index@(_Z6mataddPiS_S_)
        /*0014*/ 	.word	0x00000000


	//----- nvinfo : EIATTR_MIN_STACK_SIZE
	.align		4
.L_3:
        /*0018*/ 	.byte	0x04, 0x12
        /*001a*/ 	.short	(.L_5 - .L_4)
	.align		4
.L_4:
        /*001c*/ 	.word	index@(_Z6mataddPiS_S_)
        /*0020*/ 	.word	0x00000000
.L_5:


//--------------------- .nv.compat                --------------------------
	.section	.nv.compat,"",@"SHT_CUDA_COMPAT_INFO"
	.align	4
        /*0000*/ 	.byte	0x02, 0x09, 0x00, 0x00, 0x02, 0x02, 0x01, 0x00, 0x02, 0x05, 0x05, 0x00, 0x03, 0x07, 0x01, 0x01
        /*0010*/ 	.byte	0x02, 0x03, 0x00, 0x00, 0x02, 0x06, 0x01, 0x00, 0x04, 0x0b, 0x08, 0x00, 0x09, 0x00, 0x00, 0x00
        /*0020*/ 	.byte	0x00, 0x00, 0x00, 0x00


//--------------------- .nv.info._Z6mataddPiS_S_  --------------------------
	.section	.nv.info._Z6mataddPiS_S_,"",@"SHT_CUDA_INFO"
	.sectionflags	@""
	.align	4


	//----- nvinfo : EIATTR_CUDA_API_VERSION
	.align		4
        /*0000*/ 	.byte	0x04, 0x37
        /*0002*/ 	.short	(.L_7 - .L_6)
.L_6:
        /*0004*/ 	.word	0x00000082


	//----- nvinfo : EIATTR_KPARAM_INFO
	.align		4
.L_7:
        /*0008*/ 	.byte	0x04, 0x17
        /*000a*/ 	.short	(.L_9 - .L_8)
.L_8:
        /*000c*/ 	.word	0x00000000
        /*0010*/ 	.short	0x0002
        /*0012*/ 	.short	0x0010
        /*0014*/ 	.byte	0x00, 0xf5, 0x21, 0x00


	//----- nvinfo : EIATTR_KPARAM_INFO
	.align		4
.L_9:
        /*0018*/ 	.byte	0x04, 0x17
        /*001a*/ 	.short	(.L_11 - .L_10)
.L_10:
        /*001c*/ 	.word	0x00000000
        /*0020*/ 	.short	0x0001
        /*0022*/ 	.short	0x0008
        /*0024*/ 	.byte	0x00, 0xf5, 0x21, 0x00


	//----- nvinfo : EIATTR_KPARAM_INFO
	.align		4
.L_11:
        /*0028*/ 	.byte	0x04, 0x17
        /*002a*/ 	.short	(.L_13 - .L_12)
.L_12:
        /*002c*/ 	.word	0x00000000
        /*0030*/ 	.short	0x0000
        /*0032*/ 	.short	0x0000
        /*0034*/ 	.byte	0x00, 0xf5, 0x21, 0x00


	//----- nvinfo : EIATTR_SPARSE_MMA_MASK
	.align		4
.L_13:
        /*0038*/ 	.byte	0x03, 0x50
        /*003a*/ 	.short	0x0000


	//----- nvinfo : EIATTR_MAXREG_COUNT
	.align		4
        /*003c*/ 	.byte	0x03, 0x1b
        /*003e*/ 	.short	0x00ff


	//----- nvinfo : EIATTR_MERCURY_ISA_VERSION
	.align		4
        /*0040*/ 	.byte	0x03, 0x5f
        /*0042*/ 	.short	0x0101


	//----- nvinfo : EIATTR_VRC_CTA_INIT_COUNT
	.align		4
        /*0044*/ 	.byte	0x02, 0x4a
	.zero		1
	.zero		1


	//----- nvinfo : EIATTR_EXIT_INSTR_OFFSETS
	.align		4
        /*0048*/ 	.byte	0x04, 0x1c
        /*004a*/ 	.short	(.L_15 - .L_14)


	//   ....[0]....
.L_14:
        /*004c*/ 	.word	0x00000190


	//----- nvinfo : EIATTR_CBANK_PARAM_SIZE
	.align		4
.L_15:
        /*0050*/ 	.byte	0x03, 0x19
        /*0052*/ 	.short	0x0018


	//----- nvinfo : EIATTR_PARAM_CBANK
	.align		4
        /*0054*/ 	.byte	0x04, 0x0a
        /*0056*/ 	.short	(.L_17 - .L_16)
	.align		4
.L_16:
        /*0058*/ 	.word	index@(.nv.constant0._Z6mataddPiS_S_)
        /*005c*/ 	.short	0x0380
        /*005e*/ 	.short	0x0018


	//----- nvinfo : EIATTR_SW_WAR
	.align		4
.L_17:
        /*0060*/ 	.byte	0x04, 0x36
        /*0062*/ 	.short	(.L_19 - .L_18)
.L_18:
        /*0064*/ 	.word	0x00000008
.L_19:


//--------------------- .nv.callgraph             --------------------------
	.section	.nv.callgraph,"",@"SHT_CUDA_CALLGRAPH"
	.align	4
	.sectionentsize	8
	.align		4
        /*0000*/ 	.word	0x00000000
	.align		4
        /*0004*/ 	.word	0xffffffff
	.align		4
        /*0008*/ 	.word	0x00000000
	.align		4
        /*000c*/ 	.word	0xfffffffe
	.align		4
        /*0010*/ 	.word	0x00000000
	.align		4
        /*0014*/ 	.word	0xfffffffd
	.align		4
        /*0018*/ 	.word	0x00000000
	.align		4
        /*001c*/ 	.word	0xfffffffc


//--------------------- .text._Z6mataddPiS_S_     --------------------------
	.section	.text._Z6mataddPiS_S_,"ax",@progbits
	.align	128
        .global         _Z6mataddPiS_S_
        .type           _Z6mataddPiS_S_,@function
        .size           _Z6mataddPiS_S_,(.L_x_1 - _Z6mataddPiS_S_)
        .other          _Z6mataddPiS_S_,@"STO_CUDA_ENTRY STV_DEFAULT"
_Z6mataddPiS_S_:
.text._Z6mataddPiS_S_:
[----:B------:R-:W-:Y:S01]  /*0000*/  LDC R1, c[0x0][0x37c] ;  /* 0x0000df00ff017b82 */ /* 0x000fe20000000800 */
[----:B------:R-:W0:Y:S07]  /*0010*/  S2R R13, SR_TID.X ;  /* 0x00000000000d7919 */ /* 0x000e2e0000002100 */
[----:B------:R-:W1:Y:S01]  /*0020*/  LDC.64 R2, c[0x0][0x390] ;  /* 0x0000e400ff027b82 */ /* 0x000e620000000a00 */
[----:B------:R-:W2:Y:S01]  /*0030*/  LDCU.64 UR4, c[0x0][0x358] ;  /* 0x00006b00ff0477ac */ /* 0x000ea20008000a00 */
[----:B------:R-:W0:Y:S06]  /*0040*/  S2R R0, SR_TID.Y ;  /* 0x0000000000007919 */ /* 0x000e2c0000002200 */
[----:B------:R-:W3:Y:S08]  /*0050*/  LDC.64 R4, c[0x0][0x380] ;  /* 0x0000e000ff047b82 */ /* 0x000ef00000000a00 */
[----:B------:R-:W4:Y:S01]  /*0060*/  LDC.64 R6, c[0x0][0x388] ;  /* 0x0000e200ff067b82 */ /* 0x000f220000000a00 */
[----:B0-----:R-:W-:-:S02]  /*0070*/  LEA R9, R0, R13, 0x1 ;  /* 0x0000000d00097211 */ /* 0x001fc400078e08ff */
[----:B------:R-:W-:-:S03]  /*0080*/  LEA R11, R0, R0, 0x1 ;  /* 0x00000000000b7211 */ /* 0x000fc600078e08ff */
[----:B-1----:R-:W-:-:S04]  /*0090*/  IMAD.WIDE.U32 R2, R9, 0x4, R2 ;  /* 0x0000000409027825 */ /* 0x002fc800078e0002 */
[----:B---3--:R-:W-:Y:S01]  /*00a0*/  IMAD.WIDE.U32 R4, R11, 0x4, R4 ;  /* 0x000000040b047825 */ /* 0x008fe200078e0004 */
[----:B--2---:R-:W-:Y:S03]  /*00b0*/  STG.E desc[UR4][R2.64], RZ ;  /* 0x000000ff02007986 */ /* 0x004fe6000c101904 */
[----:B----4-:R-:W-:Y:S01]  /*00c0*/  IMAD.WIDE.U32 R6, R13, 0x4, R6 ;  /* 0x000000040d067825 */ /* 0x010fe200078e0006 */
[----:B------:R-:W2:Y:S04]  /*00d0*/  LDG.E R0, desc[UR4][R4.64] ;  /* 0x0000000404007981 */ /* 0x000ea8000c1e1900 */
[----:B------:R-:W2:Y:S02]  /*00e0*/  LDG.E R9, desc[UR4][R6.64] ;  /* 0x0000000406097981 */ /* 0x000ea4000c1e1900 */
[----:B--2---:R-:W-:-:S05]  /*00f0*/  IMAD R9, R0, R9, RZ ;  /* 0x0000000900097224 */ /* 0x004fca00078e02ff */
[----:B------:R-:W-:Y:S04]  /*0100*/  STG.E desc[UR4][R2.64], R9 ;  /* 0x0000000902007986 */ /* 0x000fe8000c101904 */
[----:B------:R-:W2:Y:S04]  /*0110*/  LDG.E R0, desc[UR4][R4.64+0x4] ;  /* 0x0000040404007981 */ /* 0x000ea8000c1e1900 */
[----:B------:R-:W2:Y:S02]  /*0120*/  LDG.E R8, desc[UR4][R6.64+0x8] ;  /* 0x0000080406087981 */ /* 0x000ea4000c1e1900 */
[----:B--2---:R-:W-:-:S05]  /*0130*/  IMAD R11, R0, R8, R9 ;  /* 0x00000008000b7224 */ /* 0x004fca00078e0209 */
[----:B------:R-:W-:Y:S04]  /*0140*/  STG.E desc[UR4][R2.64], R11 ;  /* 0x0000000b02007986 */ /* 0x000fe8000c101904 */
[----:B------:R-:W2:Y:S04]  /*0150*/  LDG.E R0, desc[UR4][R4.64+0x8] ;  /* 0x0000080404007981 */ /* 0x000ea8000c1e1900 */
[----:B------:R-:W2:Y:S02]  /*0160*/  LDG.E R8, desc[UR4][R6.64+0x10] ;  /* 0x0000100406087981 */ /* 0x000ea4000c1e1900 */
[----:B--2---:R-:W-:-:S05]  /*0170*/  IMAD R13, R0, R8, R11 ;  /* 0x00000008000d7224 */ /* 0x004fca00078e020b */
[----:B------:R-:W-:Y:S01]  /*0180*/  STG.E desc[UR4][R2.64], R13 ;  /* 0x0000000d02007986 */ /* 0x000fe2000c101904 */
[----:B------:R-:W-:Y:S05]  /*0190*/  EXIT ;  /* 0x000000000000794d */ /* 0x000fea0003800000 */
.L_x_0:
[----:B------:R-:W-:-:S00]  /*01a0*/  BRA `(.L_x_0) ;  /* 0xfffffffc00fc7947 */ /* 0x000fc0000383ffff */
[----:B------:R-:W-:-:S00]  /*01b0*/  NOP ;  /* 0x0000000000007918 */ /* 0x000fc00000000000 */
        /* <DEDUP_REMOVED lines=12> */
.L_x_1:


//--------------------- .nv.shared.reserved.0     --------------------------
	.section	.nv.shared.reserved.0,"aw",@nobits
	.weak		__nv_reservedSMEM_offset_0_alias
	.size		__nv_reservedSMEM_offset_0_alias, 0, 64
	.other		__nv_reservedSMEM_offset_0_alias,@"STO_CUDA_RESERVED_SHARED STV_DEFAULT"
__nv_reservedSMEM_offset_0_alias:
	.zero		0
	.zero		64


//--------------------- .nv.constant0._Z6mataddPiS_S_ --------------------------
	.section	.nv.constant0._Z6mataddPiS_S_,"a",@progbits
	.sectionflags	@""
	.align	4
.nv.constant0._Z6mataddPiS_S_:
	.zero		920


//--------------------- SYMBOLS --------------------------

	.type		.nv.reservedSmem.offset0,@object
	.size		.nv.reservedSmem.offset0,0x4
